//
// Generated by NVIDIA NVVM Compiler
//
// Compiler Build ID: CL-36424714
// Cuda compilation tools, release 13.0, V13.0.88
// Based on NVVM 20.0.0
//

.version 9.0
.target sm_100
.address_size 64

	// .globl	_Z13swiglu_kernelPfPKfS1_S1_iii
.extern .func  (.param .b32 func_retval0) vprintf
(
	.param .b64 vprintf_param_0,
	.param .b64 vprintf_param_1
)
;
.global .align 1 .b8 $str[76] = {71, 80, 85, 32, 68, 101, 98, 117, 103, 32, 40, 98, 61, 48, 44, 32, 111, 61, 48, 41, 58, 32, 103, 97, 116, 101, 95, 115, 117, 109, 61, 37, 102, 44, 32, 118, 97, 108, 117, 101, 95, 115, 117, 109, 61, 37, 102, 44, 32, 115, 105, 103, 109, 111, 105, 100, 95, 118, 97, 108, 61, 37, 102, 44, 32, 114, 101, 115, 117, 108, 116, 61, 37, 102, 10};

.visible .entry _Z13swiglu_kernelPfPKfS1_S1_iii(
	.param .u64 .ptr .align 1 _Z13swiglu_kernelPfPKfS1_S1_iii_param_0,
	.param .u64 .ptr .align 1 _Z13swiglu_kernelPfPKfS1_S1_iii_param_1,
	.param .u64 .ptr .align 1 _Z13swiglu_kernelPfPKfS1_S1_iii_param_2,
	.param .u64 .ptr .align 1 _Z13swiglu_kernelPfPKfS1_S1_iii_param_3,
	.param .u32 _Z13swiglu_kernelPfPKfS1_S1_iii_param_4,
	.param .u32 _Z13swiglu_kernelPfPKfS1_S1_iii_param_5,
	.param .u32 _Z13swiglu_kernelPfPKfS1_S1_iii_param_6
)
{
	.local .align 16 .b8 	__local_depot0[32];
	.reg .b64 	%SP;
	.reg .b64 	%SPL;
	.reg .pred 	%p<14>;
	.reg .b32 	%r<51>;
	.reg .b32 	%f<129>;
	.reg .b64 	%rd<61>;
	.reg .b64 	%fd<5>;

	mov.u64 	%SPL, __local_depot0;
	cvta.local.u64 	%SP, %SPL;
	ld.param.u64 	%rd5, [_Z13swiglu_kernelPfPKfS1_S1_iii_param_1];
	ld.param.u64 	%rd6, [_Z13swiglu_kernelPfPKfS1_S1_iii_param_2];
	ld.param.u64 	%rd7, [_Z13swiglu_kernelPfPKfS1_S1_iii_param_3];
	ld.param.u32 	%r22, [_Z13swiglu_kernelPfPKfS1_S1_iii_param_4];
	ld.param.u32 	%r20, [_Z13swiglu_kernelPfPKfS1_S1_iii_param_5];
	ld.param.u32 	%r23, [_Z13swiglu_kernelPfPKfS1_S1_iii_param_6];
	cvta.to.global.u64 	%rd1, %rd7;
	cvta.to.global.u64 	%rd2, %rd6;
	cvta.to.global.u64 	%rd3, %rd5;
	mov.u32 	%r24, %ctaid.x;
	mov.u32 	%r25, %ntid.x;
	mov.u32 	%r26, %tid.x;
	mad.lo.s32 	%r1, %r24, %r25, %r26;
	mov.u32 	%r27, %ctaid.y;
	mov.u32 	%r28, %ntid.y;
	mov.u32 	%r29, %tid.y;
	mad.lo.s32 	%r30, %r27, %r28, %r29;
	setp.ge.s32 	%p1, %r1, %r22;
	setp.ge.s32 	%p2, %r30, %r23;
	or.pred  	%p3, %p1, %p2;
	@%p3 bra 	$L__BB0_16;
	setp.lt.s32 	%p4, %r20, 1;
	mov.f32 	%f127, 0f00000000;
	mov.f32 	%f128, %f127;
	@%p4 bra 	$L__BB0_13;
	mul.lo.s32 	%r3, %r20, %r1;
	and.b32  	%r4, %r20, 7;
	setp.lt.u32 	%p5, %r20, 8;
	mov.f32 	%f128, 0f00000000;
	mov.b32 	%r49, 0;
	mov.f32 	%f127, %f128;
	@%p5 bra 	$L__BB0_5;
	and.b32  	%r49, %r20, 2147483640;
	neg.s32 	%r47, %r49;
	shl.b32 	%r7, %r23, 3;
	mov.f32 	%f128, 0f00000000;
	mul.wide.s32 	%rd13, %r23, 4;
	mov.u32 	%r45, %r3;
	mov.u32 	%r46, %r30;
$L__BB0_4:
	.pragma "nounroll";
	mul.wide.s32 	%rd8, %r45, 4;
	add.s64 	%rd9, %rd3, %rd8;
	ld.global.f32 	%f31, [%rd9];
	mul.wide.s32 	%rd10, %r46, 4;
	add.s64 	%rd11, %rd2, %rd10;
	ld.global.f32 	%f32, [%rd11];
	fma.rn.f32 	%f33, %f31, %f32, %f127;
	add.s64 	%rd12, %rd1, %rd10;
	ld.global.f32 	%f34, [%rd12];
	fma.rn.f32 	%f35, %f31, %f34, %f128;
	ld.global.f32 	%f36, [%rd9+4];
	add.s64 	%rd14, %rd11, %rd13;
	ld.global.f32 	%f37, [%rd14];
	fma.rn.f32 	%f38, %f36, %f37, %f33;
	add.s64 	%rd15, %rd12, %rd13;
	ld.global.f32 	%f39, [%rd15];
	fma.rn.f32 	%f40, %f36, %f39, %f35;
	ld.global.f32 	%f41, [%rd9+8];
	add.s64 	%rd16, %rd14, %rd13;
	ld.global.f32 	%f42, [%rd16];
	fma.rn.f32 	%f43, %f41, %f42, %f38;
	add.s64 	%rd17, %rd15, %rd13;
	ld.global.f32 	%f44, [%rd17];
	fma.rn.f32 	%f45, %f41, %f44, %f40;
	ld.global.f32 	%f46, [%rd9+12];
	add.s64 	%rd18, %rd16, %rd13;
	ld.global.f32 	%f47, [%rd18];
	fma.rn.f32 	%f48, %f46, %f47, %f43;
	add.s64 	%rd19, %rd17, %rd13;
	ld.global.f32 	%f49, [%rd19];
	fma.rn.f32 	%f50, %f46, %f49, %f45;
	ld.global.f32 	%f51, [%rd9+16];
	add.s64 	%rd20, %rd18, %rd13;
	ld.global.f32 	%f52, [%rd20];
	fma.rn.f32 	%f53, %f51, %f52, %f48;
	add.s64 	%rd21, %rd19, %rd13;
	ld.global.f32 	%f54, [%rd21];
	fma.rn.f32 	%f55, %f51, %f54, %f50;
	ld.global.f32 	%f56, [%rd9+20];
	add.s64 	%rd22, %rd20, %rd13;
	ld.global.f32 	%f57, [%rd22];
	fma.rn.f32 	%f58, %f56, %f57, %f53;
	add.s64 	%rd23, %rd21, %rd13;
	ld.global.f32 	%f59, [%rd23];
	fma.rn.f32 	%f60, %f56, %f59, %f55;
	ld.global.f32 	%f61, [%rd9+24];
	add.s64 	%rd24, %rd22, %rd13;
	ld.global.f32 	%f62, [%rd24];
	fma.rn.f32 	%f63, %f61, %f62, %f58;
	add.s64 	%rd25, %rd23, %rd13;
	ld.global.f32 	%f64, [%rd25];
	fma.rn.f32 	%f65, %f61, %f64, %f60;
	ld.global.f32 	%f66, [%rd9+28];
	add.s64 	%rd26, %rd24, %rd13;
	ld.global.f32 	%f67, [%rd26];
	fma.rn.f32 	%f127, %f66, %f67, %f63;
	add.s64 	%rd27, %rd25, %rd13;
	ld.global.f32 	%f68, [%rd27];
	fma.rn.f32 	%f128, %f66, %f68, %f65;
	add.s32 	%r47, %r47, 8;
	add.s32 	%r46, %r46, %r7;
	add.s32 	%r45, %r45, 8;
	setp.ne.s32 	%p6, %r47, 0;
	@%p6 bra 	$L__BB0_4;
$L__BB0_5:
	setp.eq.s32 	%p7, %r4, 0;
	@%p7 bra 	$L__BB0_13;
	and.b32  	%r15, %r20, 3;
	setp.lt.u32 	%p8, %r4, 4;
	@%p8 bra 	$L__BB0_8;
	add.s32 	%r32, %r49, %r3;
	mul.wide.s32 	%rd28, %r32, 4;
	add.s64 	%rd29, %rd3, %rd28;
	ld.global.f32 	%f70, [%rd29];
	mad.lo.s32 	%r33, %r49, %r23, %r30;
	mul.wide.s32 	%rd30, %r33, 4;
	add.s64 	%rd31, %rd2, %rd30;
	ld.global.f32 	%f71, [%rd31];
	fma.rn.f32 	%f72, %f70, %f71, %f127;
	add.s64 	%rd32, %rd1, %rd30;
	ld.global.f32 	%f73, [%rd32];
	fma.rn.f32 	%f74, %f70, %f73, %f128;
	ld.global.f32 	%f75, [%rd29+4];
	mul.wide.s32 	%rd33, %r23, 4;
	add.s64 	%rd34, %rd31, %rd33;
	ld.global.f32 	%f76, [%rd34];
	fma.rn.f32 	%f77, %f75, %f76, %f72;
	add.s64 	%rd35, %rd32, %rd33;
	ld.global.f32 	%f78, [%rd35];
	fma.rn.f32 	%f79, %f75, %f78, %f74;
	ld.global.f32 	%f80, [%rd29+8];
	add.s64 	%rd36, %rd34, %rd33;
	ld.global.f32 	%f81, [%rd36];
	fma.rn.f32 	%f82, %f80, %f81, %f77;
	add.s64 	%rd37, %rd35, %rd33;
	ld.global.f32 	%f83, [%rd37];
	fma.rn.f32 	%f84, %f80, %f83, %f79;
	ld.global.f32 	%f85, [%rd29+12];
	add.s64 	%rd38, %rd36, %rd33;
	ld.global.f32 	%f86, [%rd38];
	fma.rn.f32 	%f127, %f85, %f86, %f82;
	add.s64 	%rd39, %rd37, %rd33;
	ld.global.f32 	%f87, [%rd39];
	fma.rn.f32 	%f128, %f85, %f87, %f84;
	add.s32 	%r49, %r49, 4;
$L__BB0_8:
	setp.eq.s32 	%p9, %r15, 0;
	@%p9 bra 	$L__BB0_13;
	setp.eq.s32 	%p10, %r15, 1;
	@%p10 bra 	$L__BB0_11;
	add.s32 	%r34, %r49, %r3;
	mul.wide.s32 	%rd40, %r34, 4;
	add.s64 	%rd41, %rd3, %rd40;
	ld.global.f32 	%f89, [%rd41];
	mad.lo.s32 	%r35, %r49, %r23, %r30;
	mul.wide.s32 	%rd42, %r35, 4;
	add.s64 	%rd43, %rd2, %rd42;
	ld.global.f32 	%f90, [%rd43];
	fma.rn.f32 	%f91, %f89, %f90, %f127;
	add.s64 	%rd44, %rd1, %rd42;
	ld.global.f32 	%f92, [%rd44];
	fma.rn.f32 	%f93, %f89, %f92, %f128;
	ld.global.f32 	%f94, [%rd41+4];
	mul.wide.s32 	%rd45, %r23, 4;
	add.s64 	%rd46, %rd43, %rd45;
	ld.global.f32 	%f95, [%rd46];
	fma.rn.f32 	%f127, %f94, %f95, %f91;
	add.s64 	%rd47, %rd44, %rd45;
	ld.global.f32 	%f96, [%rd47];
	fma.rn.f32 	%f128, %f94, %f96, %f93;
	add.s32 	%r49, %r49, 2;
$L__BB0_11:
	and.b32  	%r36, %r20, 1;
	setp.eq.b32 	%p11, %r36, 1;
	not.pred 	%p12, %p11;
	@%p12 bra 	$L__BB0_13;
	add.s32 	%r37, %r49, %r3;
	mul.wide.s32 	%rd48, %r37, 4;
	add.s64 	%rd49, %rd3, %rd48;
	ld.global.f32 	%f97, [%rd49];
	mad.lo.s32 	%r38, %r49, %r23, %r30;
	mul.wide.s32 	%rd50, %r38, 4;
	add.s64 	%rd51, %rd2, %rd50;
	ld.global.f32 	%f98, [%rd51];
	fma.rn.f32 	%f127, %f97, %f98, %f127;
	add.s64 	%rd52, %rd1, %rd50;
	ld.global.f32 	%f99, [%rd52];
	fma.rn.f32 	%f128, %f97, %f99, %f128;
$L__BB0_13:
	fma.rn.f32 	%f100, %f127, 0fBBBB989D, 0f3F000000;
	cvt.sat.f32.f32 	%f101, %f100;
	mov.f32 	%f102, 0f4B400001;
	mov.f32 	%f103, 0f437C0000;
	fma.rm.f32 	%f104, %f101, %f103, %f102;
	add.f32 	%f105, %f104, 0fCB40007F;
	neg.f32 	%f106, %f105;
	fma.rn.f32 	%f107, %f127, 0fBFB8AA3B, %f106;
	fma.rn.f32 	%f108, %f127, 0fB2A57060, %f107;
	mov.b32 	%r39, %f104;
	shl.b32 	%r40, %r39, 23;
	mov.b32 	%f109, %r40;
	ex2.approx.ftz.f32 	%f110, %f108;
	fma.rn.f32 	%f111, %f110, %f109, 0f3F800000;
	rcp.rn.f32 	%f25, %f111;
	mul.f32 	%f112, %f127, %f25;
	mul.f32 	%f26, %f128, %f112;
	or.b32  	%r41, %r1, %r30;
	setp.ne.s32 	%p13, %r41, 0;
	@%p13 bra 	$L__BB0_15;
	add.u64 	%rd53, %SP, 0;
	add.u64 	%rd54, %SPL, 0;
	cvt.f64.f32 	%fd1, %f127;
	cvt.f64.f32 	%fd2, %f128;
	cvt.f64.f32 	%fd3, %f25;
	cvt.f64.f32 	%fd4, %f26;
	st.local.v2.f64 	[%rd54], {%fd1, %fd2};
	st.local.v2.f64 	[%rd54+16], {%fd3, %fd4};
	mov.u64 	%rd55, $str;
	cvta.global.u64 	%rd56, %rd55;
	{ // callseq 0, 0
	.param .b64 param0;
	st.param.b64 	[param0], %rd56;
	.param .b64 param1;
	st.param.b64 	[param1], %rd53;
	.param .b32 retval0;
	call.uni (retval0), 
	vprintf, 
	(
	param0, 
	param1
	);
	ld.param.b32 	%r42, [retval0];
	} // callseq 0
$L__BB0_15:
	ld.param.u64 	%rd60, [_Z13swiglu_kernelPfPKfS1_S1_iii_param_0];
	mad.lo.s32 	%r44, %r23, %r1, %r30;
	cvta.to.global.u64 	%rd57, %rd60;
	mul.wide.s32 	%rd58, %r44, 4;
	add.s64 	%rd59, %rd57, %rd58;
	st.global.f32 	[%rd59], %f26;
$L__BB0_16:
	ret;

}


// ===== COMPILED SASS (sm_100) =====

	.target	sm_100

	.elftype	@"ET_EXEC"


//--------------------- .note.nv.tkinfo           --------------------------
	.section	.note.nv.tkinfo,"",@"SHT_NOTE"
	.sectionflags	@"SHF_NOTE_NV_TKINFO"
	.tkinfo
        /*0018*/ 	.word	0x00000002
        /*0030*/ 	.string	""
        /*0030*/ 	.string	"ptxas"
        /*0030*/ 	.string	"Cuda compilation tools, release 13.0, V13.0.88"
        /*0030*/ 	.string	"Build cuda_13.0.r13.0/compiler.36424714_0"
        /*0030*/ 	.string	"-arch sm_100 -m 64 "



//--------------------- .note.nv.cuinfo           --------------------------
	.section	.note.nv.cuinfo,"",@"SHT_NOTE"
	.sectionflags	@"SHF_NOTE_NV_CUINFO"
        /*0018*/ 	.short	0x0002
        /*001a*/ 	.short	0x0064
        /*001c*/ 	.short	0x0082
	.zero		2


//--------------------- .nv.info                  --------------------------
	.section	.nv.info,"",@"SHT_CUDA_INFO"
	.align	4


	//----- nvinfo : EIATTR_REGCOUNT
	.align		4
        /*0000*/ 	.byte	0x04, 0x2f
        /*0002*/ 	.short	(.L_2 - .L_1)
	.align		4
.L_1:
        /*0004*/ 	.word	index@(_Z13swiglu_kernelPfPKfS1_S1_iii)
        /*0008*/ 	.word	0x00000020


	//----- nvinfo : EIATTR_FRAME_SIZE
	.align		4
.L_2:
        /*000c*/ 	.byte	0x04, 0x11
        /*000e*/ 	.short	(.L_4 - .L_3)
	.align		4
.L_3:
        /*0010*/ 	.word	index@($__internal_0_$__cuda_sm20_rcp_rn_f32_slowpath)
        /*0014*/ 	.word	0x00000020


	//----- nvinfo : EIATTR_FRAME_SIZE
	.align		4
.L_4:
        /*0018*/ 	.byte	0x04, 0x11
        /*001a*/ 	.short	(.L_6 - .L_5)
	.align		4
.L_5:
        /*001c*/ 	.word	index@(_Z13swiglu_kernelPfPKfS1_S1_iii)
        /*0020*/ 	.word	0x00000020


	//----- nvinfo : EIATTR_MIN_STACK_SIZE
	.align		4
.L_6:
        /*0024*/ 	.byte	0x04, 0x12
        /*0026*/ 	.short	(.L_8 - .L_7)
	.align		4
.L_7:
        /*0028*/ 	.word	index@(_Z13swiglu_kernelPfPKfS1_S1_iii)
        /*002c*/ 	.word	0x00000020
.L_8:


//--------------------- .nv.compat                --------------------------
	.section	.nv.compat,"",@"SHT_CUDA_COMPAT_INFO"
	.align	4
        /*0000*/ 	.byte	0x02, 0x09, 0x00, 0x00, 0x02, 0x02, 0x01, 0x00, 0x02, 0x05, 0x05, 0x00, 0x03, 0x07, 0x01, 0x01
        /*0010*/ 	.byte	0x02, 0x03, 0x00, 0x00, 0x02, 0x06, 0x01, 0x00, 0x04, 0x0b, 0x08, 0x00, 0x09, 0x00, 0x00, 0x00
        /*0020*/ 	.byte	0x00, 0x00, 0x00, 0x00


//--------------------- .nv.info._Z13swiglu_kernelPfPKfS1_S1_iii --------------------------
	.section	.nv.info._Z13swiglu_kernelPfPKfS1_S1_iii,"",@"SHT_CUDA_INFO"
	.sectionflags	@""
	.align	4


	//----- nvinfo : EIATTR_CUDA_API_VERSION
	.align		4
        /*0000*/ 	.byte	0x04, 0x37
        /*0002*/ 	.short	(.L_10 - .L_9)
.L_9:
        /*0004*/ 	.word	0x00000082


	//----- nvinfo : EIATTR_KPARAM_INFO
	.align		4
.L_10:
        /*0008*/ 	.byte	0x04, 0x17
        /*000a*/ 	.short	(.L_12 - .L_11)
.L_11:
        /*000c*/ 	.word	0x00000000
        /*0010*/ 	.short	0x0006
        /*0012*/ 	.short	0x0028
        /*0014*/ 	.byte	0x00, 0xf0, 0x11, 0x00


	//----- nvinfo : EIATTR_KPARAM_INFO
	.align		4
.L_12:
        /*0018*/ 	.byte	0x04, 0x17
        /*001a*/ 	.short	(.L_14 - .L_13)
.L_13:
        /*001c*/ 	.word	0x00000000
        /*0020*/ 	.short	0x0005
        /*0022*/ 	.short	0x0024
        /*0024*/ 	.byte	0x00, 0xf0, 0x11, 0x00


	//----- nvinfo : EIATTR_KPARAM_INFO
	.align		4
.L_14:
        /*0028*/ 	.byte	0x04, 0x17
        /*002a*/ 	.short	(.L_16 - .L_15)
.L_15:
        /*002c*/ 	.word	0x00000000
        /*0030*/ 	.short	0x0004
        /*0032*/ 	.short	0x0020
        /*0034*/ 	.byte	0x00, 0xf0, 0x11, 0x00


	//----- nvinfo : EIATTR_KPARAM_INFO
	.align		4
.L_16:
        /*0038*/ 	.byte	0x04, 0x17
        /*003a*/ 	.short	(.L_18 - .L_17)
.L_17:
        /*003c*/ 	.word	0x00000000
        /*0040*/ 	.short	0x0003
        /*0042*/ 	.short	0x0018
        /*0044*/ 	.byte	0x00, 0xf5, 0x21, 0x00


	//----- nvinfo : EIATTR_KPARAM_INFO
	.align		4
.L_18:
        /*0048*/ 	.byte	0x04, 0x17
        /*004a*/ 	.short	(.L_20 - .L_19)
.L_19:
        /*004c*/ 	.word	0x00000000
        /*0050*/ 	.short	0x0002
        /*0052*/ 	.short	0x0010
        /*0054*/ 	.byte	0x00, 0xf5, 0x21, 0x00


	//----- nvinfo : EIATTR_KPARAM_INFO
	.align		4
.L_20:
        /*0058*/ 	.byte	0x04, 0x17
        /*005a*/ 	.short	(.L_22 - .L_21)
.L_21:
        /*005c*/ 	.word	0x00000000
        /*0060*/ 	.short	0x0001
        /*0062*/ 	.short	0x0008
        /*0064*/ 	.byte	0x00, 0xf5, 0x21, 0x00


	//----- nvinfo : EIATTR_KPARAM_INFO
	.align		4
.L_22:
        /*0068*/ 	.byte	0x04, 0x17
        /*006a*/ 	.short	(.L_24 - .L_23)
.L_23:
        /*006c*/ 	.word	0x00000000
        /*0070*/ 	.short	0x0000
        /*0072*/ 	.short	0x0000
        /*0074*/ 	.byte	0x00, 0xf5, 0x21, 0x00


	//----- nvinfo : EIATTR_SPARSE_MMA_MASK
	.align		4
.L_24:
        /*0078*/ 	.byte	0x03, 0x50
        /*007a*/ 	.short	0x0000


	//----- nvinfo : EIATTR_MAXREG_COUNT
	.align		4
        /*007c*/ 	.byte	0x03, 0x1b
        /*007e*/ 	.short	0x00ff


	//----- nvinfo : EIATTR_EXTERNS
	.align		4
        /*0080*/ 	.byte	0x04, 0x0f
        /*0082*/ 	.short	(.L_26 - .L_25)


	//   ....[0]....
	.align		4
.L_25:
        /*0084*/ 	.word	index@(vprintf)


	//----- nvinfo : EIATTR_MERCURY_ISA_VERSION
	.align		4
.L_26:
        /*0088*/ 	.byte	0x03, 0x5f
        /*008a*/ 	.short	0x0101


	//----- nvinfo : EIATTR_VRC_CTA_INIT_COUNT
	.align		4
        /*008c*/ 	.byte	0x02, 0x4a
	.zero		1
	.zero		1


	//----- nvinfo : EIATTR_SYSCALL_OFFSETS
	.align		4
        /*0090*/ 	.byte	0x04, 0x46
        /*0092*/ 	.short	(.L_28 - .L_27)


	//   ....[0]....
.L_27:
        /*0094*/ 	.word	0x00000de0


	//----- nvinfo : EIATTR_EXIT_INSTR_OFFSETS
	.align		4
.L_28:
        /*0098*/ 	.byte	0x04, 0x1c
        /*009a*/ 	.short	(.L_30 - .L_29)


	//   ....[0]....
.L_29:
        /*009c*/ 	.word	0x00000120


	//   ....[1]....
        /*00a0*/ 	.word	0x00000e50


	//----- nvinfo : EIATTR_CRS_STACK_SIZE
	.align		4
.L_30:
        /*00a4*/ 	.byte	0x04, 0x1e
        /*00a6*/ 	.short	(.L_32 - .L_31)
.L_31:
        /*00a8*/ 	.word	0x00000000


	//----- nvinfo : EIATTR_CBANK_PARAM_SIZE
	.align		4
.L_32:
        /*00ac*/ 	.byte	0x03, 0x19
        /*00ae*/ 	.short	0x002c


	//----- nvinfo : EIATTR_PARAM_CBANK
	.align		4
        /*00b0*/ 	.byte	0x04, 0x0a
        /*00b2*/ 	.short	(.L_34 - .L_33)
	.align		4
.L_33:
        /*00b4*/ 	.word	index@(.nv.constant0._Z13swiglu_kernelPfPKfS1_S1_iii)
        /*00b8*/ 	.short	0x0380
        /*00ba*/ 	.short	0x002c


	//----- nvinfo : EIATTR_SW_WAR
	.align		4
.L_34:
        /*00bc*/ 	.byte	0x04, 0x36
        /*00be*/ 	.short	(.L_36 - .L_35)
.L_35:
        /*00c0*/ 	.word	0x00000008
.L_36:


//--------------------- .nv.callgraph             --------------------------
	.section	.nv.callgraph,"",@"SHT_CUDA_CALLGRAPH"
	.align	4
	.sectionentsize	8
	.align		4
        /*0000*/ 	.word	0x00000000
	.align		4
        /*0004*/ 	.word	0xffffffff
	.align		4
        /*0008*/ 	.word	index@(_Z13swiglu_kernelPfPKfS1_S1_iii)
	.align		4
        /*000c*/ 	.word	index@(vprintf)
	.align		4
        /*0010*/ 	.word	0x00000000
	.align		4
        /*0014*/ 	.word	0xfffffffe
	.align		4
        /*0018*/ 	.word	0x00000000
	.align		4
        /*001c*/ 	.word	0xfffffffd
	.align		4
        /*0020*/ 	.word	0x00000000
	.align		4
        /*0024*/ 	.word	0xfffffffc


//--------------------- .nv.constant4             --------------------------
	.section	.nv.constant4,"a",@progbits
	.align	8
	.align		8
.nv.constant4:
        /*0000*/ 	.dword	vprintf
	.align		8
        /*0008*/ 	.dword	$str


//--------------------- .text._Z13swiglu_kernelPfPKfS1_S1_iii --------------------------
	.section	.text._Z13swiglu_kernelPfPKfS1_S1_iii,"ax",@progbits
	.align	128
        .global         _Z13swiglu_kernelPfPKfS1_S1_iii
        .type           _Z13swiglu_kernelPfPKfS1_S1_iii,@function
        .size           _Z13swiglu_kernelPfPKfS1_S1_iii,(.L_x_14 - _Z13swiglu_kernelPfPKfS1_S1_iii)
        .other          _Z13swiglu_kernelPfPKfS1_S1_iii,@"STO_CUDA_ENTRY STV_DEFAULT"
_Z13swiglu_kernelPfPKfS1_S1_iii:
.text._Z13swiglu_kernelPfPKfS1_S1_iii:
[----:B------:R-:W0:Y:S01]  /*0000*/  LDC R1, c[0x0][0x37c] ;  /* 0x0000df00ff017b82 */ /* 0x000e220000000800 */
[----:B------:R-:W1:Y:S01]  /*0010*/  S2R R2, SR_TID.Y ;  /* 0x0000000000027919 */ /* 0x000e620000002200 */
[----:B------:R-:W2:Y:S06]  /*0020*/  LDCU UR5, c[0x0][0x2fc] ;  /* 0x00005f80ff0577ac */ /* 0x000eac0008000800 */
[----:B------:R-:W3:Y:S01]  /*0030*/  LDC R16, c[0x0][0x360] ;  /* 0x0000d800ff107b82 */ /* 0x000ee20000000800 */
[----:B0-----:R-:W-:Y:S01]  /*0040*/  IADD3 R1, PT, PT, R1, -0x20, RZ ;  /* 0xffffffe001017810 */ /* 0x001fe20007ffe0ff */
[----:B------:R-:W3:Y:S01]  /*0050*/  S2R R3, SR_TID.X ;  /* 0x0000000000037919 */ /* 0x000ee20000002100 */
[----:B------:R-:W0:Y:S01]  /*0060*/  LDCU UR8, c[0x0][0x3a0] ;  /* 0x00007400ff0877ac */ /* 0x000e220008000800 */
[----:B------:R-:W4:Y:S04]  /*0070*/  LDCU UR4, c[0x0][0x2f8] ;  /* 0x00005f00ff0477ac */ /* 0x000f280008000800 */
[----:B------:R-:W1:Y:S08]  /*0080*/  S2UR UR7, SR_CTAID.Y ;  /* 0x00000000000779c3 */ /* 0x000e700000002600 */
[----:B------:R-:W1:Y:S08]  /*0090*/  LDC R17, c[0x0][0x364] ;  /* 0x0000d900ff117b82 */ /* 0x000e700000000800 */
[----:B------:R-:W3:Y:S01]  /*00a0*/  S2UR UR6, SR_CTAID.X ;  /* 0x00000000000679c3 */ /* 0x000ee20000002500 */
[----:B----4-:R-:W-:-:S04]  /*00b0*/  IADD3 R6, P1, PT, R1, UR4, RZ ;  /* 0x0000000401067c10 */ /* 0x010fc8000ff3e0ff */
[----:B--2---:R-:W-:-:S03]  /*00c0*/  IADD3.X R7, PT, PT, RZ, UR5, RZ, P1, !PT ;  /* 0x00000005ff077c10 */ /* 0x004fc60008ffe4ff */
[----:B------:R-:W2:Y:S01]  /*00d0*/  LDC R0, c[0x0][0x3a8] ;  /* 0x0000ea00ff007b82 */ /* 0x000ea20000000800 */
[----:B-1----:R-:W-:Y:S02]  /*00e0*/  IMAD R17, R17, UR7, R2 ;  /* 0x0000000711117c24 */ /* 0x002fe4000f8e0202 */
[----:B---3--:R-:W-:-:S03]  /*00f0*/  IMAD R16, R16, UR6, R3 ;  /* 0x0000000610107c24 */ /* 0x008fc6000f8e0203 */
[----:B--2---:R-:W-:-:S04]  /*0100*/  ISETP.GE.AND P0, PT, R17, R0, PT ;  /* 0x000000001100720c */ /* 0x004fc80003f06270 */
[----:B0-----:R-:W-:-:S13]  /*0110*/  ISETP.GE.OR P0, PT, R16, UR8, P0 ;  /* 0x0000000810007c0c */ /* 0x001fda0008706670 */
[----:B------:R-:W-:Y:S05]  /*0120*/  @P0 EXIT ;  /* 0x000000000000094d */ /* 0x000fea0003800000 */
[----:B------:R-:W0:Y:S01]  /*0130*/  LDC R3, c[0x0][0x3a4] ;  /* 0x0000e900ff037b82 */ /* 0x000e220000000800 */
[----:B------:R-:W1:Y:S01]  /*0140*/  LDCU.64 UR36, c[0x0][0x358] ;  /* 0x00006b00ff2477ac */ /* 0x000e620008000a00 */
[----:B------:R-:W-:Y:S01]  /*0150*/  HFMA2 R24, -RZ, RZ, 0, 0 ;  /* 0x00000000ff187431 */ /* 0x000fe200000001ff */
[----:B------:R-:W-:Y:S02]  /*0160*/  MOV R10, RZ ;  /* 0x000000ff000a7202 */ /* 0x000fe40000000f00 */
[----:B0-----:R-:W-:-:S13]  /*0170*/  ISETP.GE.AND P0, PT, R3, 0x1, PT ;  /* 0x000000010300780c */ /* 0x001fda0003f06270 */
[----:B-1----:R-:W-:Y:S05]  /*0180*/  @!P0 BRA `(.L_x_0) ;  /* 0x0000000800708947 */ /* 0x002fea0003800000 */
[C---:B------:R-:W-:Y:S01]  /*0190*/  ISETP.GE.U32.AND P0, PT, R3.reuse, 0x8, PT ;  /* 0x000000080300780c */ /* 0x040fe20003f06070 */
[----:B------:R-:W-:Y:S01]  /*01a0*/  IMAD R8, R16, R3, RZ ;  /* 0x0000000310087224 */ /* 0x000fe200078e02ff */
[----:B------:R-:W-:Y:S02]  /*01b0*/  LOP3.LUT R5, R3, 0x7, RZ, 0xc0, !PT ;  /* 0x0000000703057812 */ /* 0x000fe400078ec0ff */
[----:B------:R-:W-:Y:S02]  /*01c0*/  MOV R10, RZ ;  /* 0x000000ff000a7202 */ /* 0x000fe40000000f00 */
[----:B------:R-:W-:Y:S02]  /*01d0*/  ISETP.NE.AND P1, PT, R5, RZ, PT ;  /* 0x000000ff0500720c */ /* 0x000fe40003f25270 */
[----:B------:R-:W-:Y:S02]  /*01e0*/  MOV R9, RZ ;  /* 0x000000ff00097202 */ /* 0x000fe40000000f00 */
[----:B------:R-:W-:-:S03]  /*01f0*/  MOV R24, RZ ;  /* 0x000000ff00187202 */ /* 0x000fc60000000f00 */
[----:B------:R-:W-:Y:S06]  /*0200*/  @!P0 BRA `(.L_x_1) ;  /* 0x0000000400188947 */ /* 0x000fec0003800000 */
[----:B------:R-:W-:Y:S01]  /*0210*/  LOP3.LUT R9, R3, 0x7ffffff8, RZ, 0xc0, !PT ;  /* 0x7ffffff803097812 */ /* 0x000fe200078ec0ff */
[----:B------:R-:W-:Y:S01]  /*0220*/  HFMA2 R10, -RZ, RZ, 0, 0 ;  /* 0x00000000ff0a7431 */ /* 0x000fe200000001ff */
[----:B------:R-:W-:Y:S02]  /*0230*/  MOV R4, R8 ;  /* 0x0000000800047202 */ /* 0x000fe40000000f00 */
[----:B------:R-:W-:Y:S02]  /*0240*/  MOV R11, R17 ;  /* 0x00000011000b7202 */ /* 0x000fe40000000f00 */
[----:B------:R-:W-:-:S07]  /*0250*/  IADD3 R2, PT, PT, -R9, RZ, RZ ;  /* 0x000000ff09027210 */ /* 0x000fce0007ffe1ff */
.L_x_2:
[----:B------:R-:W0:Y:S08]  /*0260*/  LDC.64 R12, c[0x0][0x388] ;  /* 0x0000e200ff0c7b82 */ /* 0x000e300000000a00 */
[----:B------:R-:W1:Y:S08]  /*0270*/  LDC.64 R22, c[0x0][0x390] ;  /* 0x0000e400ff167b82 */ /* 0x000e700000000a00 */
[----:B------:R-:W2:Y:S01]  /*0280*/  LDC.64 R14, c[0x0][0x398] ;  /* 0x0000e600ff0e7b82 */ /* 0x000ea20000000a00 */
[----:B0-----:R-:W-:-:S05]  /*0290*/  IMAD.WIDE R12, R4, 0x4, R12 ;  /* 0x00000004040c7825 */ /* 0x001fca00078e020c */
[----:B------:R-:W3:Y:S01]  /*02a0*/  LDG.E R25, desc[UR36][R12.64] ;  /* 0x000000240c197981 */ /* 0x000ee2000c1e1900 */
[----:B-1----:R-:W-:-:S03]  /*02b0*/  IMAD.WIDE R22, R11, 0x4, R22 ;  /* 0x000000040b167825 */ /* 0x002fc600078e0216 */
[----:B------:R-:W4:Y:S04]  /*02c0*/  LDG.E R18, desc[UR36][R12.64+0x4] ;  /* 0x000004240c127981 */ /* 0x000f28000c1e1900 */
[----:B------:R0:W3:Y:S01]  /*02d0*/  LDG.E R27, desc[UR36][R22.64] ;  /* 0x00000024161b7981 */ /* 0x0000e2000c1e1900 */
[----:B--2---:R-:W-:-:S05]  /*02e0*/  IMAD.WIDE R14, R11, 0x4, R14 ;  /* 0x000000040b0e7825 */ /* 0x004fca00078e020e */
[----:B------:R-:W2:Y:S01]  /*02f0*/  LDG.E R29, desc[UR36][R14.64] ;  /* 0x000000240e1d7981 */ /* 0x000ea2000c1e1900 */
[----:B0-----:R-:W-:-:S04]  /*0300*/  IMAD.WIDE R22, R0, 0x4, R22 ;  /* 0x0000000400167825 */ /* 0x001fc800078e0216 */
[C---:B------:R-:W-:Y:S02]  /*0310*/  IMAD.WIDE R20, R0.reuse, 0x4, R14 ;  /* 0x0000000400147825 */ /* 0x040fe400078e020e */
[----:B------:R0:W4:Y:S04]  /*0320*/  LDG.E R15, desc[UR36][R22.64] ;  /* 0x00000024160f7981 */ /* 0x000128000c1e1900 */
[----:B------:R1:W5:Y:S01]  /*0330*/  LDG.E R19, desc[UR36][R20.64] ;  /* 0x0000002414137981 */ /* 0x000362000c1e1900 */
[----:B0-----:R-:W-:-:S04]  /*0340*/  IMAD.WIDE R22, R0, 0x4, R22 ;  /* 0x0000000400167825 */ /* 0x001fc800078e0216 */
[----:B-1----:R-:W-:-:S04]  /*0350*/  IMAD.WIDE R20, R0, 0x4, R20 ;  /* 0x0000000400147825 */ /* 0x002fc800078e0214 */
[C---:B---3--:R-:W-:Y:S01]  /*0360*/  FFMA R27, R25.reuse, R27, R24 ;  /* 0x0000001b191b7223 */ /* 0x048fe20000000018 */
[----:B--2---:R-:W-:Y:S02]  /*0370*/  FFMA R28, R25, R29, R10 ;  /* 0x0000001d191c7223 */ /* 0x004fe4000000000a */
[----:B------:R-:W2:Y:S04]  /*0380*/  LDG.E R10, desc[UR36][R12.64+0x8] ;  /* 0x000008240c0a7981 */ /* 0x000ea8000c1e1900 */
[----:B------:R-:W2:Y:S04]  /*0390*/  LDG.E R25, desc[UR36][R22.64] ;  /* 0x0000002416197981 */ /* 0x000ea8000c1e1900 */
[----:B------:R-:W3:Y:S01]  /*03a0*/  LDG.E R29, desc[UR36][R20.64] ;  /* 0x00000024141d7981 */ /* 0x000ee2000c1e1900 */
[----:B----4-:R-:W-:Y:S01]  /*03b0*/  FFMA R24, R18, R15, R27 ;  /* 0x0000000f12187223 */ /* 0x010fe2000000001b */
[----:B------:R-:W-:-:S04]  /*03c0*/  IMAD.WIDE R14, R0, 0x4, R22 ;  /* 0x00000004000e7825 */ /* 0x000fc800078e0216 */
[----:B------:R-:W-:Y:S01]  /*03d0*/  IMAD.WIDE R26, R0, 0x4, R20 ;  /* 0x00000004001a7825 */ /* 0x000fe200078e0214 */
[----:B------:R-:W4:Y:S03]  /*03e0*/  LDG.E R22, desc[UR36][R14.64] ;  /* 0x000000240e167981 */ /* 0x000f26000c1e1900 */
[----:B-----5:R-:W-:Y:S01]  /*03f0*/  FFMA R28, R18, R19, R28 ;  /* 0x00000013121c7223 */ /* 0x020fe2000000001c */
[----:B------:R-:W4:Y:S01]  /*0400*/  LDG.E R21, desc[UR36][R12.64+0xc] ;  /* 0x00000c240c157981 */ /* 0x000f22000c1e1900 */
[----:B------:R-:W-:-:S03]  /*0410*/  IMAD.WIDE R18, R0, 0x4, R14 ;  /* 0x0000000400127825 */ /* 0x000fc600078e020e */
[----:B------:R-:W5:Y:S04]  /*0420*/  LDG.E R20, desc[UR36][R26.64] ;  /* 0x000000241a147981 */ /* 0x000f68000c1e1900 */
[----:B------:R0:W5:Y:S01]  /*0430*/  LDG.E R23, desc[UR36][R18.64] ;  /* 0x0000002412177981 */ /* 0x000162000c1e1900 */
[C---:B--2---:R-:W-:Y:S01]  /*0440*/  FFMA R24, R10.reuse, R25, R24 ;  /* 0x000000190a187223 */ /* 0x044fe20000000018 */
[----:B---3--:R-:W-:Y:S02]  /*0450*/  FFMA R25, R10, R29, R28 ;  /* 0x0000001d0a197223 */ /* 0x008fe4000000001c */
[----:B------:R-:W2:Y:S01]  /*0460*/  LDG.E R28, desc[UR36][R12.64+0x10] ;  /* 0x000010240c1c7981 */ /* 0x000ea2000c1e1900 */
[----:B0-----:R-:W-:-:S04]  /*0470*/  IMAD.WIDE R18, R0, 0x4, R18 ;  /* 0x0000000400127825 */ /* 0x001fc800078e0212 */
[----:B------:R-:W-:Y:S02]  /*0480*/  IMAD.WIDE R14, R0, 0x4, R26 ;  /* 0x00000004000e7825 */ /* 0x000fe400078e021a */
[----:B------:R-:W3:Y:S02]  /*0490*/  LDG.E R26, desc[UR36][R18.64] ;  /* 0x00000024121a7981 */ /* 0x000ee4000c1e1900 */
[C---:B----4-:R-:W-:Y:S02]  /*04a0*/  FFMA R29, R21.reuse, R22, R24 ;  /* 0x00000016151d7223 */ /* 0x050fe40000000018 */
[----:B------:R-:W4:Y:S01]  /*04b0*/  LDG.E R22, desc[UR36][R12.64+0x18] ;  /* 0x000018240c167981 */ /* 0x000f22000c1e1900 */
[----:B-----5:R-:W-:-:S03]  /*04c0*/  FFMA R21, R21, R20, R25 ;  /* 0x0000001415157223 */ /* 0x020fc60000000019 */
[----:B------:R-:W3:Y:S04]  /*04d0*/  LDG.E R25, desc[UR36][R12.64+0x14] ;  /* 0x000014240c197981 */ /* 0x000ee8000c1e1900 */
[----:B------:R0:W5:Y:S04]  /*04e0*/  LDG.E R20, desc[UR36][R12.64+0x1c] ;  /* 0x00001c240c147981 */ /* 0x000168000c1e1900 */
[----:B------:R1:W4:Y:S01]  /*04f0*/  LDG.E R27, desc[UR36][R14.64] ;  /* 0x000000240e1b7981 */ /* 0x000322000c1e1900 */
[----:B0-----:R-:W-:-:S04]  /*0500*/  IMAD.WIDE R12, R0, 0x4, R18 ;  /* 0x00000004000c7825 */ /* 0x001fc800078e0212 */
[----:B-1----:R-:W-:-:S05]  /*0510*/  IMAD.WIDE R14, R0, 0x4, R14 ;  /* 0x00000004000e7825 */ /* 0x002fca00078e020e */
[----:B------:R-:W5:Y:S01]  /*0520*/  LDG.E R24, desc[UR36][R14.64] ;  /* 0x000000240e187981 */ /* 0x000f62000c1e1900 */
[----:B------:R-:W-:-:S04]  /*0530*/  IMAD.WIDE R18, R0, 0x4, R14 ;  /* 0x0000000400127825 */ /* 0x000fc800078e020e */
[----:B--2---:R-:W-:Y:S02]  /*0540*/  FFMA R10, R28, R23, R29 ;  /* 0x000000171c0a7223 */ /* 0x004fe4000000001d */
[----:B------:R0:W2:Y:S02]  /*0550*/  LDG.E R23, desc[UR36][R12.64] ;  /* 0x000000240c177981 */ /* 0x0000a4000c1e1900 */
[----:B0-----:R-:W-:-:S05]  /*0560*/  IMAD.WIDE R12, R0, 0x4, R12 ;  /* 0x00000004000c7825 */ /* 0x001fca00078e020c */
[----:B------:R-:W2:Y:S04]  /*0570*/  LDG.E R29, desc[UR36][R12.64] ;  /* 0x000000240c1d7981 */ /* 0x000ea8000c1e1900 */
[----:B------:R0:W2:Y:S02]  /*0580*/  LDG.E R13, desc[UR36][R18.64] ;  /* 0x00000024120d7981 */ /* 0x0000a4000c1e1900 */
[----:B0-----:R-:W-:-:S06]  /*0590*/  IMAD.WIDE R18, R0, 0x4, R18 ;  /* 0x0000000400127825 */ /* 0x001fcc00078e0212 */
[----:B------:R-:W2:Y:S01]  /*05a0*/  LDG.E R19, desc[UR36][R18.64] ;  /* 0x0000002412137981 */ /* 0x000ea2000c1e1900 */
[----:B------:R-:W-:Y:S01]  /*05b0*/  IADD3 R2, PT, PT, R2, 0x8, RZ ;  /* 0x0000000802027810 */ /* 0x000fe20007ffe0ff */
[----:B----4-:R-:W-:-:S03]  /*05c0*/  FFMA R21, R28, R27, R21 ;  /* 0x0000001b1c157223 */ /* 0x010fc60000000015 */
[----:B------:R-:W-:Y:S01]  /*05d0*/  ISETP.NE.AND P0, PT, R2, RZ, PT ;  /* 0x000000ff0200720c */ /* 0x000fe20003f05270 */
[C---:B---3--:R-:W-:Y:S01]  /*05e0*/  FFMA R27, R25.reuse, R26, R10 ;  /* 0x0000001a191b7223 */ /* 0x048fe2000000000a */
[----:B-----5:R-:W-:Y:S01]  /*05f0*/  FFMA R24, R25, R24, R21 ;  /* 0x0000001819187223 */ /* 0x020fe20000000015 */
[----:B------:R-:W-:Y:S02]  /*0600*/  IADD3 R4, PT, PT, R4, 0x8, RZ ;  /* 0x0000000804047810 */ /* 0x000fe40007ffe0ff */
[----:B------:R-:W-:Y:S01]  /*0610*/  LEA R11, R0, R11, 0x3 ;  /* 0x0000000b000b7211 */ /* 0x000fe200078e18ff */
[C---:B--2---:R-:W-:Y:S01]  /*0620*/  FFMA R23, R22.reuse, R23, R27 ;  /* 0x0000001716177223 */ /* 0x044fe2000000001b */
[----:B------:R-:W-:-:S03]  /*0630*/  FFMA R10, R22, R13, R24 ;  /* 0x0000000d160a7223 */ /* 0x000fc60000000018 */
[C---:B------:R-:W-:Y:S01]  /*0640*/  FFMA R24, R20.reuse, R29, R23 ;  /* 0x0000001d14187223 */ /* 0x040fe20000000017 */
[----:B------:R-:W-:Y:S02]  /*0650*/  FFMA R10, R20, R19, R10 ;  /* 0x00000013140a7223 */ /* 0x000fe4000000000a */
[----:B------:R-:W-:Y:S05]  /*0660*/  @P0 BRA `(.L_x_2) ;  /* 0xfffffff800fc0947 */ /* 0x000fea000383ffff */
.L_x_1:
[----:B------:R-:W-:Y:S05]  /*0670*/  @!P1 BRA `(.L_x_0) ;  /* 0x0000000400349947 */ /* 0x000fea0003800000 */
[----:B------:R-:W-:Y:S02]  /*0680*/  ISETP.GE.U32.AND P0, PT, R5, 0x4, PT ;  /* 0x000000040500780c */ /* 0x000fe40003f06070 */
[----:B------:R-:W-:-:S04]  /*0690*/  LOP3.LUT R2, R3, 0x3, RZ, 0xc0, !PT ;  /* 0x0000000303027812 */ /* 0x000fc800078ec0ff */
[----:B------:R-:W-:-:S07]  /*06a0*/  ISETP.NE.AND P1, PT, R2, RZ, PT ;  /* 0x000000ff0200720c */ /* 0x000fce0003f25270 */
[----:B------:R-:W-:Y:S06]  /*06b0*/  @!P0 BRA `(.L_x_3) ;  /* 0x00000000008c8947 */ /* 0x000fec0003800000 */
[----:B------:R-:W0:Y:S01]  /*06c0*/  LDC.64 R14, c[0x0][0x390] ;  /* 0x0000e400ff0e7b82 */ /* 0x000e220000000a00 */
[----:B------:R-:W-:Y:S01]  /*06d0*/  IMAD R13, R9, R0, R17 ;  /* 0x00000000090d7224 */ /* 0x000fe200078e0211 */
[----:B------:R-:W-:-:S06]  /*06e0*/  IADD3 R11, PT, PT, R8, R9, RZ ;  /* 0x00000009080b7210 */ /* 0x000fcc0007ffe0ff */
[----:B------:R-:W1:Y:S08]  /*06f0*/  LDC.64 R4, c[0x0][0x398] ;  /* 0x0000e600ff047b82 */ /* 0x000e700000000a00 */
[----:B------:R-:W2:Y:S01]  /*0700*/  LDC.64 R22, c[0x0][0x388] ;  /* 0x0000e200ff167b82 */ /* 0x000ea20000000a00 */
[----:B0-----:R-:W-:-:S05]  /*0710*/  IMAD.WIDE R14, R13, 0x4, R14 ;  /* 0x000000040d0e7825 */ /* 0x001fca00078e020e */
[----:B------:R0:W3:Y:S01]  /*0720*/  LDG.E R28, desc[UR36][R14.64] ;  /* 0x000000240e1c7981 */ /* 0x0000e2000c1e1900 */
[----:B-1----:R-:W-:-:S04]  /*0730*/  IMAD.WIDE R4, R13, 0x4, R4 ;  /* 0x000000040d047825 */ /* 0x002fc800078e0204 */
[----:B------:R-:W-:-:S04]  /*0740*/  IMAD.WIDE R18, R0, 0x4, R14 ;  /* 0x0000000400127825 */ /* 0x000fc800078e020e */
[C---:B------:R-:W-:Y:S01]  /*0750*/  IMAD.WIDE R12, R0.reuse, 0x4, R4 ;  /* 0x00000004000c7825 */ /* 0x040fe200078e0204 */
[----:B------:R-:W4:Y:S03]  /*0760*/  LDG.E R27, desc[UR36][R18.64] ;  /* 0x00000024121b7981 */ /* 0x000f26000c1e1900 */
[----:B--2---:R-:W-:Y:S01]  /*0770*/  IMAD.WIDE R22, R11, 0x4, R22 ;  /* 0x000000040b167825 */ /* 0x004fe200078e0216 */
[----:B------:R-:W2:Y:S03]  /*0780*/  LDG.E R5, desc[UR36][R4.64] ;  /* 0x0000002404057981 */ /* 0x000ea6000c1e1900 */
[C---:B0-----:R-:W-:Y:S01]  /*0790*/  IMAD.WIDE R14, R0.reuse, 0x4, R18 ;  /* 0x00000004000e7825 */ /* 0x041fe200078e0212 */
[----:B------:R-:W3:Y:S03]  /*07a0*/  LDG.E R29, desc[UR36][R22.64] ;  /* 0x00000024161d7981 */ /* 0x000ee6000c1e1900 */
[C---:B------:R-:W-:Y:S01]  /*07b0*/  IMAD.WIDE R20, R0.reuse, 0x4, R12 ;  /* 0x0000000400147825 */ /* 0x040fe200078e020c */
[----:B------:R-:W4:Y:S04]  /*07c0*/  LDG.E R26, desc[UR36][R22.64+0x4] ;  /* 0x00000424161a7981 */ /* 0x000f28000c1e1900 */
[----:B------:R-:W5:Y:S04]  /*07d0*/  LDG.E R13, desc[UR36][R12.64] ;  /* 0x000000240c0d7981 */ /* 0x000f68000c1e1900 */
[----:B------:R-:W5:Y:S04]  /*07e0*/  LDG.E R25, desc[UR36][R22.64+0x8] ;  /* 0x0000082416197981 */ /* 0x000f68000c1e1900 */
[----:B------:R0:W5:Y:S04]  /*07f0*/  LDG.E R11, desc[UR36][R22.64+0xc] ;  /* 0x00000c24160b7981 */ /* 0x000168000c1e1900 */
[----:B------:R1:W5:Y:S04]  /*0800*/  LDG.E R12, desc[UR36][R20.64] ;  /* 0x00000024140c7981 */ /* 0x000368000c1e1900 */
[----:B------:R-:W5:Y:S01]  /*0810*/  LDG.E R4, desc[UR36][R14.64] ;  /* 0x000000240e047981 */ /* 0x000f62000c1e1900 */
[----:B0-----:R-:W-:-:S04]  /*0820*/  IMAD.WIDE R22, R0, 0x4, R14 ;  /* 0x0000000400167825 */ /* 0x001fc800078e020e */
[----:B-1----:R-:W-:Y:S02]  /*0830*/  IMAD.WIDE R20, R0, 0x4, R20 ;  /* 0x0000000400147825 */ /* 0x002fe400078e0214 */
[----:B------:R-:W5:Y:S04]  /*0840*/  LDG.E R22, desc[UR36][R22.64] ;  /* 0x0000002416167981 */ /* 0x000f68000c1e1900 */
[----:B------:R-:W5:Y:S01]  /*0850*/  LDG.E R21, desc[UR36][R20.64] ;  /* 0x0000002414157981 */ /* 0x000f62000c1e1900 */
[----:B------:R-:W-:Y:S01]  /*0860*/  IADD3 R9, PT, PT, R9, 0x4, RZ ;  /* 0x0000000409097810 */ /* 0x000fe20007ffe0ff */
[C---:B---3--:R-:W-:Y:S01]  /*0870*/  FFMA R19, R29.reuse, R28, R24 ;  /* 0x0000001c1d137223 */ /* 0x048fe20000000018 */
[----:B--2---:R-:W-:-:S03]  /*0880*/  FFMA R10, R29, R5, R10 ;  /* 0x000000051d0a7223 */ /* 0x004fc6000000000a */
[C---:B----4-:R-:W-:Y:S01]  /*0890*/  FFMA R18, R26.reuse, R27, R19 ;  /* 0x0000001b1a127223 */ /* 0x050fe20000000013 */
[----:B-----5:R-:W-:-:S04]  /*08a0*/  FFMA R5, R26, R13, R10 ;  /* 0x0000000d1a057223 */ /* 0x020fc8000000000a */
[C---:B------:R-:W-:Y:S01]  /*08b0*/  FFMA R12, R25.reuse, R12, R5 ;  /* 0x0000000c190c7223 */ /* 0x040fe20000000005 */
[----:B------:R-:W-:-:S04]  /*08c0*/  FFMA R4, R25, R4, R18 ;  /* 0x0000000419047223 */ /* 0x000fc80000000012 */
[C---:B------:R-:W-:Y:S01]  /*08d0*/  FFMA R24, R11.reuse, R22, R4 ;  /* 0x000000160b187223 */ /* 0x040fe20000000004 */
[----:B------:R-:W-:-:S07]  /*08e0*/  FFMA R10, R11, R21, R12 ;  /* 0x000000150b0a7223 */ /* 0x000fce000000000c */
.L_x_3:
[----:B------:R-:W-:Y:S05]  /*08f0*/  @!P1 BRA `(.L_x_0) ;  /* 0x0000000000949947 */ /* 0x000fea0003800000 */
[----:B------:R-:W-:Y:S01]  /*0900*/  ISETP.NE.AND P0, PT, R2, 0x1, PT ;  /* 0x000000010200780c */ /* 0x000fe20003f05270 */
[----:B------:R-:W0:Y:S01]  /*0910*/  LDC.64 R20, c[0x0][0x390] ;  /* 0x0000e400ff147b82 */ /* 0x000e220000000a00 */
[----:B------:R-:W-:-:S04]  /*0920*/  LOP3.LUT R3, R3, 0x1, RZ, 0xc0, !PT ;  /* 0x0000000103037812 */ /* 0x000fc800078ec0ff */
[----:B------:R-:W-:-:S03]  /*0930*/  ISETP.NE.U32.AND P1, PT, R3, 0x1, PT ;  /* 0x000000010300780c */ /* 0x000fc60003f25070 */
[----:B------:R-:W1:Y:S04]  /*0940*/  LDC.64 R14, c[0x0][0x398] ;  /* 0x0000e600ff0e7b82 */ /* 0x000e680000000a00 */
[C---:B------:R-:W-:Y:S01]  /*0950*/  @P0 IMAD R19, R9.reuse, R0, R17 ;  /* 0x0000000009130224 */ /* 0x040fe200078e0211 */
[----:B------:R-:W-:Y:S02]  /*0960*/  @P0 IADD3 R11, PT, PT, R8, R9, RZ ;  /* 0x00000009080b0210 */ /* 0x000fe40007ffe0ff */
[----:B------:R-:W-:Y:S01]  /*0970*/  @P0 IADD3 R9, PT, PT, R9, 0x2, RZ ;  /* 0x0000000209090810 */ /* 0x000fe20007ffe0ff */
[----:B------:R-:W2:Y:S08]  /*0980*/  @P0 LDC.64 R22, c[0x0][0x388] ;  /* 0x0000e200ff160b82 */ /* 0x000eb00000000a00 */
[----:B------:R-:W3:Y:S01]  /*0990*/  @!P1 LDC.64 R12, c[0x0][0x388] ;  /* 0x0000e200ff0c9b82 */ /* 0x000ee20000000a00 */
[----:B0-----:R-:W-:-:S07]  /*09a0*/  @P0 IMAD.WIDE R20, R19, 0x4, R20 ;  /* 0x0000000413140825 */ /* 0x001fce00078e0214 */
[----:B------:R-:W0:Y:S01]  /*09b0*/  LDC.64 R4, c[0x0][0x390] ;  /* 0x0000e400ff047b82 */ /* 0x000e220000000a00 */
[----:B-1----:R-:W-:-:S07]  /*09c0*/  @P0 IMAD.WIDE R14, R19, 0x4, R14 ;  /* 0x00000004130e0825 */ /* 0x002fce00078e020e */
[----:B------:R-:W1:Y:S01]  /*09d0*/  LDC.64 R2, c[0x0][0x398] ;  /* 0x0000e600ff027b82 */ /* 0x000e620000000a00 */
[----:B--2---:R-:W-:Y:S01]  /*09e0*/  @P0 IMAD.WIDE R22, R11, 0x4, R22 ;  /* 0x000000040b160825 */ /* 0x004fe200078e0216 */
[----:B------:R-:W-:-:S03]  /*09f0*/  @!P1 IADD3 R27, PT, PT, R8, R9, RZ ;  /* 0x00000009081b9210 */ /* 0x000fc60007ffe0ff */
[----:B------:R-:W-:Y:S01]  /*0a00*/  @!P1 IMAD R29, R9, R0, R17 ;  /* 0x00000000091d9224 */ /* 0x000fe200078e0211 */
[----:B------:R-:W2:Y:S01]  /*0a10*/  @P0 LDG.E R11, desc[UR36][R22.64] ;  /* 0x00000024160b0981 */ /* 0x000ea2000c1e1900 */
[----:B------:R-:W-:-:S03]  /*0a20*/  @P0 IMAD.WIDE R18, R0, 0x4, R20 ;  /* 0x0000000400120825 */ /* 0x000fc600078e0214 */
[----:B------:R-:W2:Y:S01]  /*0a30*/  @P0 LDG.E R20, desc[UR36][R20.64] ;  /* 0x0000002414140981 */ /* 0x000ea2000c1e1900 */
[----:B------:R-:W-:-:S03]  /*0a40*/  @P0 IMAD.WIDE R8, R0, 0x4, R14 ;  /* 0x0000000400080825 */ /* 0x000fc600078e020e */
[----:B------:R-:W4:Y:S01]  /*0a50*/  @P0 LDG.E R15, desc[UR36][R14.64] ;  /* 0x000000240e0f0981 */ /* 0x000f22000c1e1900 */
[----:B---3--:R-:W-:-:S03]  /*0a60*/  @!P1 IMAD.WIDE R12, R27, 0x4, R12 ;  /* 0x000000041b0c9825 */ /* 0x008fc600078e020c */
[----:B------:R-:W3:Y:S01]  /*0a70*/  @P0 LDG.E R25, desc[UR36][R22.64+0x4] ;  /* 0x0000042416190981 */ /* 0x000ee2000c1e1900 */
[----:B0-----:R-:W-:-:S03]  /*0a80*/  @!P1 IMAD.WIDE R4, R29, 0x4, R4 ;  /* 0x000000041d049825 */ /* 0x001fc600078e0204 */
[----:B------:R-:W3:Y:S01]  /*0a90*/  @P0 LDG.E R18, desc[UR36][R18.64] ;  /* 0x0000002412120981 */ /* 0x000ee2000c1e1900 */
[----:B-1----:R-:W-:-:S03]  /*0aa0*/  @!P1 IMAD.WIDE R2, R29, 0x4, R2 ;  /* 0x000000041d029825 */ /* 0x002fc600078e0202 */
[----:B------:R-:W5:Y:S04]  /*0ab0*/  @P0 LDG.E R9, desc[UR36][R8.64] ;  /* 0x0000002408090981 */ /* 0x000f68000c1e1900 */
[----:B------:R-:W5:Y:S04]  /*0ac0*/  @!P1 LDG.E R13, desc[UR36][R12.64] ;  /* 0x000000240c0d9981 */ /* 0x000f68000c1e1900 */
[----:B------:R-:W5:Y:S04]  /*0ad0*/  @!P1 LDG.E R4, desc[UR36][R4.64] ;  /* 0x0000002404049981 */ /* 0x000f68000c1e1900 */
[----:B------:R-:W5:Y:S01]  /*0ae0*/  @!P1 LDG.E R3, desc[UR36][R2.64] ;  /* 0x0000002402039981 */ /* 0x000f62000c1e1900 */
[C---:B--2---:R-:W-:Y:S01]  /*0af0*/  @P0 FFMA R20, R11.reuse, R20, R24 ;  /* 0x000000140b140223 */ /* 0x044fe20000000018 */
[----:B----4-:R-:W-:-:S03]  /*0b00*/  @P0 FFMA R0, R11, R15, R10 ;  /* 0x0000000f0b000223 */ /* 0x010fc6000000000a */
[C---:B---3--:R-:W-:Y:S01]  /*0b10*/  @P0 FFMA R24, R25.reuse, R18, R20 ;  /* 0x0000001219180223 */ /* 0x048fe20000000014 */
[----:B-----5:R-:W-:-:S03]  /*0b20*/  @P0 FFMA R10, R25, R9, R0 ;  /* 0x00000009190a0223 */ /* 0x020fc60000000000 */
[C---:B------:R-:W-:Y:S01]  /*0b30*/  @!P1 FFMA R24, R13.reuse, R4, R24 ;  /* 0x000000040d189223 */ /* 0x040fe20000000018 */
[----:B------:R-:W-:-:S07]  /*0b40*/  @!P1 FFMA R10, R13, R3, R10 ;  /* 0x000000030d0a9223 */ /* 0x000fce000000000a */
.L_x_0:
[----:B------:R-:W-:Y:S01]  /*0b50*/  MOV R3, 0x3bbb989d ;  /* 0x3bbb989d00037802 */ /* 0x000fe20000000f00 */
[----:B------:R-:W-:Y:S01]  /*0b60*/  BSSY.RECONVERGENT B0, `(.L_x_4) ;  /* 0x0000016000007945 */ /* 0x000fe20003800200 */
[----:B------:R-:W-:-:S03]  /*0b70*/  MOV R5, 0x437c0000 ;  /* 0x437c000000057802 */ /* 0x000fc60000000f00 */
[----:B------:R-:W-:-:S04]  /*0b80*/  FFMA.SAT R0, R24, -R3, 0.5 ;  /* 0x3f00000018007423 */ /* 0x000fc80000002803 */
[----:B------:R-:W-:-:S04]  /*0b90*/  FFMA.RM R0, R0, R5, 12582913 ;  /* 0x4b40000100007423 */ /* 0x000fc80000004005 */
[C---:B------:R-:W-:Y:S01]  /*0ba0*/  FADD R3, R0.reuse, -12583039 ;  /* 0xcb40007f00037421 */ /* 0x040fe20000000000 */
[----:B------:R-:W-:-:S03]  /*0bb0*/  SHF.L.U32 R0, R0, 0x17, RZ ;  /* 0x0000001700007819 */ /* 0x000fc600000006ff */
[----:B------:R-:W-:-:S04]  /*0bc0*/  FFMA R3, R24, -1.4426950216293334961, -R3 ;  /* 0xbfb8aa3b18037823 */ /* 0x000fc80000000803 */
[----:B------:R-:W-:-:S06]  /*0bd0*/  FFMA R3, R24, -1.925963033500011079e-08, R3 ;  /* 0xb2a5706018037823 */ /* 0x000fcc0000000003 */
[----:B------:R-:W0:Y:S02]  /*0be0*/  MUFU.EX2 R3, R3 ;  /* 0x0000000300037308 */ /* 0x000e240000000800 */
[----:B0-----:R-:W-:-:S05]  /*0bf0*/  FFMA R2, R0, R3, 1 ;  /* 0x3f80000000027423 */ /* 0x001fca0000000003 */
[----:B------:R-:W-:-:S04]  /*0c00*/  IADD3 R0, PT, PT, R2, 0x1800000, RZ ;  /* 0x0180000002007810 */ /* 0x000fc80007ffe0ff */
[----:B------:R-:W-:-:S04]  /*0c10*/  LOP3.LUT R0, R0, 0x7f800000, RZ, 0xc0, !PT ;  /* 0x7f80000000007812 */ /* 0x000fc800078ec0ff */
[----:B------:R-:W-:-:S13]  /*0c20*/  ISETP.GT.U32.AND P0, PT, R0, 0x1ffffff, PT ;  /* 0x01ffffff0000780c */ /* 0x000fda0003f04070 */
[----:B------:R-:W-:Y:S05]  /*0c30*/  @P0 BRA `(.L_x_5) ;  /* 0x0000000000100947 */ /* 0x000fea0003800000 */
[----:B------:R-:W-:-:S07]  /*0c40*/  MOV R4, 0xc60 ;  /* 0x00000c6000047802 */ /* 0x000fce0000000f00 */
[----:B------:R-:W-:Y:S05]  /*0c50*/  CALL.REL.NOINC `($__internal_0_$__cuda_sm20_rcp_rn_f32_slowpath) ;  /* 0x0000000000807944 */ /* 0x000fea0003c00000 */
[----:B------:R-:W-:Y:S01]  /*0c60*/  MOV R13, R3 ;  /* 0x00000003000d7202 */ /* 0x000fe20000000f00 */
[----:B------:R-:W-:Y:S06]  /*0c70*/  BRA `(.L_x_6) ;  /* 0x0000000000107947 */ /* 0x000fec0003800000 */
.L_x_5:
[----:B------:R-:W0:Y:S02]  /*0c80*/  MUFU.RCP R13, R2 ;  /* 0x00000002000d7308 */ /* 0x000e240000001000 */
[----:B0-----:R-:W-:-:S04]  /*0c90*/  FFMA R0, R2, R13, -1 ;  /* 0xbf80000002007423 */ /* 0x001fc8000000000d */
[----:B------:R-:W-:-:S04]  /*0ca0*/  FADD.FTZ R0, -R0, -RZ ;  /* 0x800000ff00007221 */ /* 0x000fc80000010100 */
[----:B------:R-:W-:-:S07]  /*0cb0*/  FFMA R13, R13, R0, R13 ;  /* 0x000000000d0d7223 */ /* 0x000fce000000000d */
.L_x_6:
[----:B------:R-:W-:Y:S05]  /*0cc0*/  BSYNC.RECONVERGENT B0 ;  /* 0x0000000000007941 */ /* 0x000fea0003800200 */
.L_x_4:
[----:B------:R-:W-:Y:S01]  /*0cd0*/  LOP3.LUT P0, RZ, R16, R17, RZ, 0xfc, !PT ;  /* 0x0000001110ff7212 */ /* 0x000fe2000780fcff */
[----:B------:R-:W-:Y:S01]  /*0ce0*/  FMUL R3, R13, R24 ;  /* 0x000000180d037220 */ /* 0x000fe20000400000 */
[----:B------:R-:W-:Y:S03]  /*0cf0*/  BSSY.RECONVERGENT B6, `(.L_x_7) ;  /* 0x0000010000067945 */ /* 0x000fe60003800200 */
[----:B------:R-:W-:-:S08]  /*0d00*/  FMUL R2, R3, R10 ;  /* 0x0000000a03027220 */ /* 0x000fd00000400000 */
[----:B------:R-:W-:Y:S05]  /*0d10*/  @P0 BRA `(.L_x_8) ;  /* 0x0000000000340947 */ /* 0x000fea0003800000 */
[----:B------:R-:W-:Y:S01]  /*0d20*/  F2F.F64.F32 R8, R24 ;  /* 0x0000001800087310 */ /* 0x000fe20000201800 */
[----:B------:R-:W-:Y:S01]  /*0d30*/  MOV R0, 0x0 ;  /* 0x0000000000007802 */ /* 0x000fe20000000f00 */
[----:B------:R-:W0:Y:S03]  /*0d40*/  LDCU.64 UR4, c[0x4][0x8] ;  /* 0x01000100ff0477ac */ /* 0x000e260008000a00 */
[----:B------:R1:W2:Y:S03]  /*0d50*/  LDC.64 R18, c[0x4][R0] ;  /* 0x0100000000127b82 */ /* 0x0002a60000000a00 */
[----:B------:R-:W3:Y:S08]  /*0d60*/  F2F.F64.F32 R10, R10 ;  /* 0x0000000a000a7310 */ /* 0x000ef00000201800 */
[----:B------:R-:W-:Y:S01]  /*0d70*/  F2F.F64.F32 R12, R13 ;  /* 0x0000000d000c7310 */ /* 0x000fe20000201800 */
[----:B0-----:R-:W-:-:S02]  /*0d80*/  MOV R4, UR4 ;  /* 0x0000000400047c02 */ /* 0x001fc40008000f00 */
[----:B------:R-:W-:Y:S01]  /*0d90*/  MOV R5, UR5 ;  /* 0x0000000500057c02 */ /* 0x000fe20008000f00 */
[----:B---3--:R1:W-:Y:S04]  /*0da0*/  STL.128 [R1], R8 ;  /* 0x0000000801007387 */ /* 0x0083e80000100c00 */
[----:B------:R-:W0:Y:S02]  /*0db0*/  F2F.F64.F32 R14, R2 ;  /* 0x00000002000e7310 */ /* 0x000e240000201800 */
[----:B0-----:R1:W-:Y:S02]  /*0dc0*/  STL.128 [R1+0x10], R12 ;  /* 0x0000100c01007387 */ /* 0x0013e40000100c00 */
[----:B------:R-:W-:-:S07]  /*0dd0*/  LEPC R20, `(.L_x_8) ;  /* 0x000000001014794e */ /* 0x000fce0000000000 */
[----:B-12---:R-:W-:Y:S05]  /*0de0*/  CALL.ABS.NOINC R18 ;  /* 0x0000000012007343 */ /* 0x006fea0003c00000 */
.L_x_8:
[----:B------:R-:W-:Y:S05]  /*0df0*/  BSYNC.RECONVERGENT B6 ;  /* 0x0000000000067941 */ /* 0x000fea0003800200 */
.L_x_7:
[----:B------:R-:W0:Y:S01]  /*0e00*/  LDC.64 R4, c[0x0][0x380] ;  /* 0x0000e000ff047b82 */ /* 0x000e220000000a00 */
[----:B------:R-:W1:Y:S02]  /*0e10*/  LDCU UR4, c[0x0][0x3a8] ;  /* 0x00007500ff0477ac */ /* 0x000e640008000800 */
[----:B-1----:R-:W-:-:S04]  /*0e20*/  IMAD R17, R16, UR4, R17 ;  /* 0x0000000410117c24 */ /* 0x002fc8000f8e0211 */
[----:B0-----:R-:W-:-:S05]  /*0e30*/  IMAD.WIDE R4, R17, 0x4, R4 ;  /* 0x0000000411047825 */ /* 0x001fca00078e0204 */
[----:B------:R-:W-:Y:S01]  /*0e40*/  STG.E desc[UR36][R4.64], R2 ;  /* 0x0000000204007986 */ /* 0x000fe2000c101924 */
[----:B------:R-:W-:Y:S05]  /*0e50*/  EXIT ;  /* 0x000000000000794d */ /* 0x000fea0003800000 */
        .weak           $__internal_0_$__cuda_sm20_rcp_rn_f32_slowpath
        .type           $__internal_0_$__cuda_sm20_rcp_rn_f32_slowpath,@function
        .size           $__internal_0_$__cuda_sm20_rcp_rn_f32_slowpath,(.L_x_14 - $__internal_0_$__cuda_sm20_rcp_rn_f32_slowpath)
$__internal_0_$__cuda_sm20_rcp_rn_f32_slowpath:
[----:B------:R-:W-:Y:S01]  /*0e60*/  SHF.L.U32 R0, R2, 0x1, RZ ;  /* 0x0000000102007819 */ /* 0x000fe200000006ff */
[----:B------:R-:W-:Y:S03]  /*0e70*/  BSSY.RECONVERGENT B1, `(.L_x_9) ;  /* 0x0000031000017945 */ /* 0x000fe60003800200 */
[----:B------:R-:W-:Y:S02]  /*0e80*/  SHF.R.U32.HI R9, RZ, 0x18, R0 ;  /* 0x00000018ff097819 */ /* 0x000fe40000011600 */
[----:B------:R-:W-:Y:S02]  /*0e90*/  MOV R0, R2 ;  /* 0x0000000200007202 */ /* 0x000fe40000000f00 */
[----:B------:R-:W-:-:S13]  /*0ea0*/  ISETP.NE.U32.AND P0, PT, R9, RZ, PT ;  /* 0x000000ff0900720c */ /* 0x000fda0003f05070 */
[----:B------:R-:W-:Y:S05]  /*0eb0*/  @P0 BRA `(.L_x_10) ;  /* 0x0000000000280947 */ /* 0x000fea0003800000 */
[----:B------:R-:W-:-:S04]  /*0ec0*/  SHF.L.U32 R2, R0, 0x1, RZ ;  /* 0x0000000100027819 */ /* 0x000fc800000006ff */
[----:B------:R-:W-:-:S13]  /*0ed0*/  ISETP.NE.AND P0, PT, R2, RZ, PT ;  /* 0x000000ff0200720c */ /* 0x000fda0003f05270 */
[----:B------:R-:W-:Y:S01]  /*0ee0*/  @P0 FFMA R5, R0, 1.84467440737095516160e+19, RZ ;  /* 0x5f80000000050823 */ /* 0x000fe200000000ff */
[----:B------:R-:W-:Y:S08]  /*0ef0*/  @!P0 MUFU.RCP R3, R0 ;  /* 0x0000000000038308 */ /* 0x000ff00000001000 */
[----:B------:R-:W0:Y:S02]  /*0f00*/  @P0 MUFU.RCP R2, R5 ;  /* 0x0000000500020308 */ /* 0x000e240000001000 */
[----:B0-----:R-:W-:-:S04]  /*0f10*/  @P0 FFMA R8, R5, R2, -1 ;  /* 0xbf80000005080423 */ /* 0x001fc80000000002 */
[----:B------:R-:W-:-:S04]  /*0f20*/  @P0 FADD.FTZ R9, -R8, -RZ ;  /* 0x800000ff08090221 */ /* 0x000fc80000010100 */
[----:B------:R-:W-:-:S04]  /*0f30*/  @P0 FFMA R2, R2, R9, R2 ;  /* 0x0000000902020223 */ /* 0x000fc80000000002 */
[----:B------:R-:W-:Y:S01]  /*0f40*/  @P0 FFMA R3, R2, 1.84467440737095516160e+19, RZ ;  /* 0x5f80000002030823 */ /* 0x000fe200000000ff */
[----:B------:R-:W-:Y:S06]  /*0f50*/  BRA `(.L_x_11) ;  /* 0x0000000000887947 */ /* 0x000fec0003800000 */
.L_x_10:
[----:B------:R-:W-:-:S04]  /*0f60*/  IADD3 R11, PT, PT, R9, -0xfd, RZ ;  /* 0xffffff03090b7810 */ /* 0x000fc80007ffe0ff */
[----:B------:R-:W-:-:S13]  /*0f70*/  ISETP.GT.U32.AND P0, PT, R11, 0x1, PT ;  /* 0x000000010b00780c */ /* 0x000fda0003f04070 */
[----:B------:R-:W-:Y:S05]  /*0f80*/  @P0 BRA `(.L_x_12) ;  /* 0x0000000000780947 */ /* 0x000fea0003800000 */
[----:B------:R-:W-:Y:S01]  /*0f90*/  LOP3.LUT R2, R0, 0x7fffff, RZ, 0xc0, !PT ;  /* 0x007fffff00027812 */ /* 0x000fe200078ec0ff */
[----:B------:R-:W-:-:S03]  /*0fa0*/  HFMA2 R12, -RZ, RZ, 0, 1.78813934326171875e-07 ;  /* 0x00000003ff0c7431 */ /* 0x000fc600000001ff */
[----:B------:R-:W-:-:S04]  /*0fb0*/  LOP3.LUT R2, R2, 0x3f800000, RZ, 0xfc, !PT ;  /* 0x3f80000002027812 */ /* 0x000fc800078efcff */
[----:B------:R-:W0:Y:S01]  /*0fc0*/  MUFU.RCP R3, R2 ;  /* 0x0000000200037308 */ /* 0x000e220000001000 */
[----:B------:R-:W-:Y:S01]  /*0fd0*/  SHF.L.U32 R12, R12, R11, RZ ;  /* 0x0000000b0c0c7219 */ /* 0x000fe200000006ff */
[----:B0-----:R-:W-:-:S04]  /*0fe0*/  FFMA R5, R2, R3, -1 ;  /* 0xbf80000002057423 */ /* 0x001fc80000000003 */
[----:B------:R-:W-:-:S04]  /*0ff0*/  FADD.FTZ R8, -R5, -RZ ;  /* 0x800000ff05087221 */ /* 0x000fc80000010100 */
[CCC-:B------:R-:W-:Y:S01]  /*1000*/  FFMA.RM R5, R3.reuse, R8.reuse, R3.reuse ;  /* 0x0000000803057223 */ /* 0x1c0fe20000004003 */
[----:B------:R-:W-:-:S04]  /*1010*/  FFMA.RP R8, R3, R8, R3 ;  /* 0x0000000803087223 */ /* 0x000fc80000008003 */
[C---:B------:R-:W-:Y:S02]  /*1020*/  LOP3.LUT R3, R5.reuse, 0x7fffff, RZ, 0xc0, !PT ;  /* 0x007fffff05037812 */ /* 0x040fe400078ec0ff */
[----:B------:R-:W-:Y:S02]  /*1030*/  FSETP.NEU.FTZ.AND P0, PT, R5, R8, PT ;  /* 0x000000080500720b */ /* 0x000fe40003f1d000 */
[----:B------:R-:W-:Y:S02]  /*1040*/  LOP3.LUT R3, R3, 0x800000, RZ, 0xfc, !PT ;  /* 0x0080000003037812 */ /* 0x000fe400078efcff */
[----:B------:R-:W-:Y:S02]  /*1050*/  SEL R5, RZ, 0xffffffff, !P0 ;  /* 0xffffffffff057807 */ /* 0x000fe40004000000 */
[----:B------:R-:W-:Y:S02]  /*1060*/  LOP3.LUT R12, R12, R3, RZ, 0xc0, !PT ;  /* 0x000000030c0c7212 */ /* 0x000fe400078ec0ff */
[----:B------:R-:W-:-:S02]  /*1070*/  IADD3 R2, PT, PT, -R5, RZ, RZ ;  /* 0x000000ff05027210 */ /* 0x000fc40007ffe1ff */
[-C--:B------:R-:W-:Y:S02]  /*1080*/  SHF.R.U32.HI R12, RZ, R11.reuse, R12 ;  /* 0x0000000bff0c7219 */ /* 0x080fe4000001160c */
[----:B------:R-:W-:Y:S02]  /*1090*/  LOP3.LUT P1, RZ, R2, R11, R3, 0xf8, !PT ;  /* 0x0000000b02ff7212 */ /* 0x000fe4000782f803 */
[C---:B------:R-:W-:Y:S02]  /*10a0*/  LOP3.LUT P0, RZ, R12.reuse, 0x1, RZ, 0xc0, !PT ;  /* 0x000000010cff7812 */ /* 0x040fe4000780c0ff */
[----:B------:R-:W-:-:S04]  /*10b0*/  LOP3.LUT P2, RZ, R12, 0x2, RZ, 0xc0, !PT ;  /* 0x000000020cff7812 */ /* 0x000fc8000784c0ff */
[----:B------:R-:W-:Y:S02]  /*10c0*/  PLOP3.LUT P0, PT, P0, P1, P2, 0xe0, 0x0 ;  /* 0x000000000000781c */ /* 0x000fe40000703c20 */
[----:B------:R-:W-:Y:S02]  /*10d0*/  LOP3.LUT P1, RZ, R0, 0x7fffff, RZ, 0xc0, !PT ;  /* 0x007fffff00ff7812 */ /* 0x000fe4000782c0ff */
[----:B------:R-:W-:-:S04]  /*10e0*/  SEL R2, RZ, 0x1, !P0 ;  /* 0x00000001ff027807 */ /* 0x000fc80004000000 */
[----:B------:R-:W-:-:S04]  /*10f0*/  IADD3 R2, PT, PT, -R2, RZ, RZ ;  /* 0x000000ff02027210 */ /* 0x000fc80007ffe1ff */
[----:B------:R-:W-:Y:S02]  /*1100*/  ISETP.GE.AND P0, PT, R2, RZ, PT ;  /* 0x000000ff0200720c */ /* 0x000fe40003f06270 */
[----:B------:R-:W-:-:S04]  /*1110*/  IADD3 R2, PT, PT, R9, -0xfc, RZ ;  /* 0xffffff0409027810 */ /* 0x000fc80007ffe0ff */
[----:B------:R-:W-:-:S07]  /*1120*/  SHF.R.U32.HI R3, RZ, R2, R3 ;  /* 0x00000002ff037219 */ /* 0x000fce0000011603 */
[----:B------:R-:W-:-:S04]  /*1130*/  @!P0 IADD3 R3, PT, PT, R3, 0x1, RZ ;  /* 0x0000000103038810 */ /* 0x000fc80007ffe0ff */
[----:B------:R-:W-:-:S04]  /*1140*/  @!P1 SHF.L.U32 R3, R3, 0x1, RZ ;  /* 0x0000000103039819 */ /* 0x000fc800000006ff */
[----:B------:R-:W-:Y:S01]  /*1150*/  LOP3.LUT R3, R3, 0x80000000, R0, 0xf8, !PT ;  /* 0x8000000003037812 */ /* 0x000fe200078ef800 */
[----:B------:R-:W-:Y:S06]  /*1160*/  BRA `(.L_x_11) ;  /* 0x0000000000047947 */ /* 0x000fec0003800000 */
.L_x_12:
[----:B------:R0:W1:Y:S02]  /*1170*/  MUFU.RCP R3, R0 ;  /* 0x0000000000037308 */ /* 0x0000640000001000 */
.L_x_11:
[----:B------:R-:W-:Y:S05]  /*1180*/  BSYNC.RECONVERGENT B1 ;  /* 0x0000000000017941 */ /* 0x000fea0003800200 */
.L_x_9:
[----:B------:R-:W-:-:S04]  /*1190*/  MOV R5, 0x0 ;  /* 0x0000000000057802 */ /* 0x000fc80000000f00 */
[----:B01----:R-:W-:Y:S05]  /*11a0*/  RET.REL.NODEC R4 `(_Z13swiglu_kernelPfPKfS1_S1_iii) ;  /* 0xffffffec04947950 */ /* 0x003fea0003c3ffff */
.L_x_13:
[----:B------:R-:W-:-:S00]  /*11b0*/  BRA `(.L_x_13) ;  /* 0xfffffffc00fc7947 */ /* 0x000fc0000383ffff */
[----:B------:R-:W-:-:S00]  /*11c0*/  NOP ;  /* 0x0000000000007918 */ /* 0x000fc00000000000 */
        /* <DEDUP_REMOVED lines=11> */
.L_x_14:


//--------------------- .nv.global.init           --------------------------
	.section	.nv.global.init,"aw",@progbits
.nv.global.init:
	.type		$str,@object
	.size		$str,(.L_0 - $str)
$str:
        /*0000*/ 	.byte	0x47, 0x50, 0x55, 0x20, 0x44, 0x65, 0x62, 0x75, 0x67, 0x20, 0x28, 0x62, 0x3d, 0x30, 0x2c, 0x20
        /*0010*/ 	.byte	0x6f, 0x3d, 0x30, 0x29, 0x3a, 0x20, 0x67, 0x61, 0x74, 0x65, 0x5f, 0x73, 0x75, 0x6d, 0x3d, 0x25
        /*0020*/ 	.byte	0x66, 0x2c, 0x20, 0x76, 0x61, 0x6c, 0x75, 0x65, 0x5f, 0x73, 0x75, 0x6d, 0x3d, 0x25, 0x66, 0x2c
        /*0030*/ 	.byte	0x20, 0x73, 0x69, 0x67, 0x6d, 0x6f, 0x69, 0x64, 0x5f, 0x76, 0x61, 0x6c, 0x3d, 0x25, 0x66, 0x2c
        /*0040*/ 	.byte	0x20, 0x72, 0x65, 0x73, 0x75, 0x6c, 0x74, 0x3d, 0x25, 0x66, 0x0a, 0x00
.L_0:


//--------------------- .nv.shared.reserved.0     --------------------------
	.section	.nv.shared.reserved.0,"aw",@nobits
	.weak		__nv_reservedSMEM_offset_0_alias
	.size		__nv_reservedSMEM_offset_0_alias, 0, 64
	.other		__nv_reservedSMEM_offset_0_alias,@"STO_CUDA_RESERVED_SHARED STV_DEFAULT"
__nv_reservedSMEM_offset_0_alias:
	.zero		0
	.zero		64


//--------------------- .nv.constant0._Z13swiglu_kernelPfPKfS1_S1_iii --------------------------
	.section	.nv.constant0._Z13swiglu_kernelPfPKfS1_S1_iii,"a",@progbits
	.sectionflags	@""
	.align	4
.nv.constant0._Z13swiglu_kernelPfPKfS1_S1_iii:
	.zero		940


//--------------------- SYMBOLS --------------------------

	.type		.nv.reservedSmem.offset0,@object
	.size		.nv.reservedSmem.offset0,0x4
	.type		vprintf,@function
